	.headerflags	@"EF_CUDA_TEXMODE_UNIFIED EF_CUDA_64BIT_ADDRESS EF_CUDA_ACCELERATORS EF_CUDA_SM90 EF_CUDA_VIRTUAL_SM(EF_CUDA_SM90)"
	.elftype	@"ET_EXEC"


//--------------------- .nv.info                  --------------------------
	.section	.nv.info,"",@"SHT_CUDA_INFO"
	.align	4


	//----- nvinfo : EIATTR_REGCOUNT
	.align		4
        /*0000*/ 	.byte	0x04, 0x2f
        /*0002*/ 	.short	(.L_3 - .L_2)
	.align		4
.L_2:
        /*0004*/ 	.word	index@(triton_poi_fused__native_batch_norm_legit_no_training_gelu_0)
        /*0008*/ 	.word	0x00000012


	//----- nvinfo : EIATTR_MIN_STACK_SIZE
	.align		4
.L_3:
        /*000c*/ 	.byte	0x04, 0x12
        /*000e*/ 	.short	(.L_5 - .L_4)
	.align		4
.L_4:
        /*0010*/ 	.word	index@(triton_poi_fused__native_batch_norm_legit_no_training_gelu_0)
        /*0014*/ 	.word	0x00000000


	//----- nvinfo : EIATTR_FRAME_SIZE
	.align		4
.L_5:
        /*0018*/ 	.byte	0x04, 0x11
        /*001a*/ 	.short	(.L_7 - .L_6)
	.align		4
.L_6:
        /*001c*/ 	.word	index@(triton_poi_fused__native_batch_norm_legit_no_training_gelu_0)
        /*0020*/ 	.word	0x00000000


	//----- nvinfo : EIATTR_MIN_STACK_SIZE
	.align		4
.L_7:
        /*0024*/ 	.byte	0x04, 0x12
        /*0026*/ 	.short	(.L_9 - .L_8)
	.align		4
.L_8:
        /*0028*/ 	.word	index@(triton_poi_fused__native_batch_norm_legit_no_training_gelu_0)
        /*002c*/ 	.word	0x00000000
.L_9:


//--------------------- .nv.info.triton_poi_fused__native_batch_norm_legit_no_training_gelu_0 --------------------------
	.section	.nv.info.triton_poi_fused__native_batch_norm_legit_no_training_gelu_0,"",@"SHT_CUDA_INFO"
	.sectionflags	@""
	.align	4


	//----- nvinfo : EIATTR_CUDA_API_VERSION
	.align		4
        /*0000*/ 	.byte	0x04, 0x37
        /*0002*/ 	.short	(.L_11 - .L_10)
.L_10:
        /*0004*/ 	.word	0x0000007c


	//----- nvinfo : EIATTR_KPARAM_INFO
	.align		4
.L_11:
        /*0008*/ 	.byte	0x04, 0x17
        /*000a*/ 	.short	(.L_13 - .L_12)
.L_12:
        /*000c*/ 	.word	0x00000000
        /*0010*/ 	.short	0x0006
        /*0012*/ 	.short	0x0030
        /*0014*/ 	.byte	0x00, 0xf0, 0x11, 0x00


	//----- nvinfo : EIATTR_KPARAM_INFO
	.align		4
.L_13:
        /*0018*/ 	.byte	0x04, 0x17
        /*001a*/ 	.short	(.L_15 - .L_14)
.L_14:
        /*001c*/ 	.word	0x00000000
        /*0020*/ 	.short	0x0005
        /*0022*/ 	.short	0x0028
        /*0024*/ 	.byte	0x00, 0xf4, 0x21, 0x00


	//----- nvinfo : EIATTR_KPARAM_INFO
	.align		4
.L_15:
        /*0028*/ 	.byte	0x04, 0x17
        /*002a*/ 	.short	(.L_17 - .L_16)
.L_16:
        /*002c*/ 	.word	0x00000000
        /*0030*/ 	.short	0x0004
        /*0032*/ 	.short	0x0020
        /*0034*/ 	.byte	0x00, 0xf4, 0x21, 0x00


	//----- nvinfo : EIATTR_KPARAM_INFO
	.align		4
.L_17:
        /*0038*/ 	.byte	0x04, 0x17
        /*003a*/ 	.short	(.L_19 - .L_18)
.L_18:
        /*003c*/ 	.word	0x00000000
        /*0040*/ 	.short	0x0003
        /*0042*/ 	.short	0x0018
        /*0044*/ 	.byte	0x00, 0xf4, 0x21, 0x00


	//----- nvinfo : EIATTR_KPARAM_INFO
	.align		4
.L_19:
        /*0048*/ 	.byte	0x04, 0x17
        /*004a*/ 	.short	(.L_21 - .L_20)
.L_20:
        /*004c*/ 	.word	0x00000000
        /*0050*/ 	.short	0x0002
        /*0052*/ 	.short	0x0010
        /*0054*/ 	.byte	0x00, 0xf4, 0x21, 0x00


	//----- nvinfo : EIATTR_KPARAM_INFO
	.align		4
.L_21:
        /*0058*/ 	.byte	0x04, 0x17
        /*005a*/ 	.short	(.L_23 - .L_22)
.L_22:
        /*005c*/ 	.word	0x00000000
        /*0060*/ 	.short	0x0001
        /*0062*/ 	.short	0x0008
        /*0064*/ 	.byte	0x00, 0xf4, 0x21, 0x00


	//----- nvinfo : EIATTR_KPARAM_INFO
	.align		4
.L_23:
        /*0068*/ 	.byte	0x04, 0x17
        /*006a*/ 	.short	(.L_25 - .L_24)
.L_24:
        /*006c*/ 	.word	0x00000000
        /*0070*/ 	.short	0x0000
        /*0072*/ 	.short	0x0000
        /*0074*/ 	.byte	0x00, 0xf4, 0x21, 0x00


	//----- nvinfo : EIATTR_SPARSE_MMA_MASK
	.align		4
.L_25:
        /*0078*/ 	.byte	0x03, 0x50
        /*007a*/ 	.short	0x0000


	//----- nvinfo : EIATTR_MAXREG_COUNT
	.align		4
        /*007c*/ 	.byte	0x03, 0x1b
        /*007e*/ 	.short	0x00ff


	//----- nvinfo : EIATTR_EXIT_INSTR_OFFSETS
	.align		4
        /*0080*/ 	.byte	0x04, 0x1c
        /*0082*/ 	.short	(.L_27 - .L_26)


	//   ....[0]....
.L_26:
        /*0084*/ 	.word	0x00000520


	//   ....[1]....
        /*0088*/ 	.word	0x00000540


	//----- nvinfo : EIATTR_REQNTID
	.align		4
.L_27:
        /*008c*/ 	.byte	0x04, 0x10
        /*008e*/ 	.short	(.L_29 - .L_28)
.L_28:
        /*0090*/ 	.word	0x00000080
        /*0094*/ 	.word	0x00000001
        /*0098*/ 	.word	0x00000001


	//----- nvinfo : EIATTR_CBANK_PARAM_SIZE
	.align		4
.L_29:
        /*009c*/ 	.byte	0x03, 0x19
        /*009e*/ 	.short	0x0034


	//----- nvinfo : EIATTR_PARAM_CBANK
	.align		4
        /*00a0*/ 	.byte	0x04, 0x0a
        /*00a2*/ 	.short	(.L_31 - .L_30)
	.align		4
.L_30:
        /*00a4*/ 	.word	index@(.nv.constant0.triton_poi_fused__native_batch_norm_legit_no_training_gelu_0)
        /*00a8*/ 	.short	0x0210
        /*00aa*/ 	.short	0x0034


	//----- nvinfo : EIATTR_SW_WAR
	.align		4
.L_31:
        /*00ac*/ 	.byte	0x04, 0x36
        /*00ae*/ 	.short	(.L_33 - .L_32)
.L_32:
        /*00b0*/ 	.word	0x00000008
.L_33:


//--------------------- .nv.callgraph             --------------------------
	.section	.nv.callgraph,"",@"SHT_CUDA_CALLGRAPH"
	.align	4
	.sectionentsize	8
	.align		4
        /*0000*/ 	.word	0x00000000
	.align		4
        /*0004*/ 	.word	0xffffffff
	.align		4
        /*0008*/ 	.word	0x00000000
	.align		4
        /*000c*/ 	.word	0xfffffffe
	.align		4
        /*0010*/ 	.word	0x00000000
	.align		4
        /*0014*/ 	.word	0xfffffffd
	.align		4
        /*0018*/ 	.word	0x00000000
	.align		4
        /*001c*/ 	.word	0xfffffffc


//--------------------- .nv.constant4             --------------------------
	.section	.nv.constant4,"a",@progbits
	.align	8
	.align		8
.nv.constant4:
        /*0000*/ 	.dword	_$_str
	.align		8
        /*0008*/ 	.dword	_$_str_$_2


//--------------------- .text.triton_poi_fused__native_batch_norm_legit_no_training_gelu_0 --------------------------
	.section	.text.triton_poi_fused__native_batch_norm_legit_no_training_gelu_0,"ax",@progbits
	.align	128
        .global         triton_poi_fused__native_batch_norm_legit_no_training_gelu_0
        .type           triton_poi_fused__native_batch_norm_legit_no_training_gelu_0,@function
        .size           triton_poi_fused__native_batch_norm_legit_no_training_gelu_0,(.L_x_1 - triton_poi_fused__native_batch_norm_legit_no_training_gelu_0)
        .other          triton_poi_fused__native_batch_norm_legit_no_training_gelu_0,@"STO_CUDA_ENTRY STV_DEFAULT"
triton_poi_fused__native_batch_norm_legit_no_training_gelu_0:
.text.triton_poi_fused__native_batch_norm_legit_no_training_gelu_0:
[----:B------:R-:W0:Y:S01]  /*0000*/  LDC R1, c[0x0][0x28] ;  /* 0x00000a00ff017b82 */ /* 0x000e220000000800 */
[----:B------:R-:W1:Y:S07]  /*0010*/  S2R R0, SR_TID.X ;  /* 0x0000000000007919 */ /* 0x000e6e0000002100 */
[----:B------:R-:W2:Y:S01]  /*0020*/  LDC.64 R6, c[0x0][0x228] ;  /* 0x00008a00ff067b82 */ /* 0x000ea20000000a00 */
[----:B------:R-:W-:Y:S01]  /*0030*/  CS2R R14, SRZ ;  /* 0x00000000000e7805 */ /* 0x000fe2000001ff00 */
[----:B------:R-:W-:Y:S01]  /*0040*/  ULDC.64 UR4, c[0x0][0x208] ;  /* 0x0000820000047ab9 */ /* 0x000fe20000000a00 */
[----:B------:R-:W3:Y:S05]  /*0050*/  S2R R3, SR_CTAID.X ;  /* 0x0000000000037919 */ /* 0x000eea0000002500 */
[----:B------:R-:W4:Y:S08]  /*0060*/  LDC.64 R4, c[0x0][0x220] ;  /* 0x00008800ff047b82 */ /* 0x000f300000000a00 */
[----:B------:R-:W5:Y:S08]  /*0070*/  LDC.64 R8, c[0x0][0x230] ;  /* 0x00008c00ff087b82 */ /* 0x000f700000000a00 */
[----:B------:R-:W5:Y:S01]  /*0080*/  LDC.64 R10, c[0x0][0x238] ;  /* 0x00008e00ff0a7b82 */ /* 0x000f620000000a00 */
[----:B------:R-:W-:Y:S01]  /*0090*/  IMAD.MOV.U32 R12, RZ, RZ, RZ ;  /* 0x000000ffff0c7224 */ /* 0x000fe200078e00ff */
[----:B------:R-:W-:Y:S01]  /*00a0*/  ULDC.64 UR6, c[0x0][0x210] ;  /* 0x0000840000067ab9 */ /* 0x000fe20000000a00 */
[----:B-1----:R-:W-:-:S02]  /*00b0*/  LOP3.LUT R0, R0, 0x7f, RZ, 0xc0, !PT ;  /* 0x0000007f00007812 */ /* 0x002fc400078ec0ff */
[----:B---3--:R-:W-:Y:S02]  /*00c0*/  SHF.R.S32.HI R2, RZ, 0x18, R3 ;  /* 0x00000018ff027819 */ /* 0x008fe40000011403 */
[----:B------:R-:W-:Y:S02]  /*00d0*/  LEA R0, R3, R0, 0x7 ;  /* 0x0000000003007211 */ /* 0x000fe400078e38ff */
[----:B------:R-:W-:Y:S02]  /*00e0*/  SGXT R3, R2, 0x1 ;  /* 0x000000010203781a */ /* 0x000fe40000000200 */
[----:B------:R-:W-:Y:S02]  /*00f0*/  ISETP.GE.AND P0, PT, R0, 0x400, PT ;  /* 0x000004000000780c */ /* 0x000fe40003f06270 */
[----:B------:R-:W-:-:S04]  /*0100*/  LEA.HI R3, R3, R0, RZ, 0x4 ;  /* 0x0000000003037211 */ /* 0x000fc800078f20ff */
[----:B------:R-:W-:-:S04]  /*0110*/  SHF.R.S32.HI R3, RZ, 0x4, R3 ;  /* 0x00000004ff037819 */ /* 0x000fc80000011403 */
[----:B------:R-:W-:-:S04]  /*0120*/  LEA.HI R2, R3, R3, RZ, 0x4 ;  /* 0x0000000303027211 */ /* 0x000fc800078f20ff */
[----:B------:R-:W-:-:S04]  /*0130*/  LOP3.LUT R2, R2, 0xfffffff0, RZ, 0xc0, !PT ;  /* 0xfffffff002027812 */ /* 0x000fc800078ec0ff */
[----:B------:R-:W-:Y:S02]  /*0140*/  IADD3 R13, R3, -R2, RZ ;  /* 0x80000002030d7210 */ /* 0x000fe40007ffe0ff */
[----:B------:R-:W1:Y:S03]  /*0150*/  LDC.64 R2, c[0x0][0x218] ;  /* 0x00008600ff027b82 */ /* 0x000e660000000a00 */
[----:B--2---:R-:W-:-:S05]  /*0160*/  IMAD.WIDE R6, R13, 0x4, R6 ;  /* 0x000000040d067825 */ /* 0x004fca00078e0206 */
[----:B------:R5:W2:Y:S01]  /*0170*/  @!P0 LDG.E.EL R14, desc[UR4][R6.64] ;  /* 0x00000004060e8981 */ /* 0x000aa2000c2e1900 */
[----:B----4-:R-:W-:-:S05]  /*0180*/  IMAD.WIDE R4, R13, 0x4, R4 ;  /* 0x000000040d047825 */ /* 0x010fca00078e0204 */
[----:B------:R-:W3:Y:S01]  /*0190*/  @!P0 LDG.E.EL R15, desc[UR4][R4.64] ;  /* 0x00000004040f8981 */ /* 0x000ee2000c2e1900 */
[----:B-----5:R-:W-:-:S04]  /*01a0*/  IMAD.WIDE R6, R13, 0x4, R8 ;  /* 0x000000040d067825 */ /* 0x020fc800078e0208 */
[----:B-1----:R-:W-:-:S04]  /*01b0*/  IMAD.WIDE R2, R0, 0x4, R2 ;  /* 0x0000000400027825 */ /* 0x002fc800078e0202 */
[----:B0-----:R-:W-:Y:S01]  /*01c0*/  IMAD.WIDE R8, R13, 0x4, R10 ;  /* 0x000000040d087825 */ /* 0x001fe200078e020a */
[----:B------:R0:W3:Y:S01]  /*01d0*/  @!P0 LDG.E R12, desc[UR4][R2.64] ;  /* 0x00000004020c8981 */ /* 0x0000e2000c1e1900 */
[----:B------:R-:W-:-:S06]  /*01e0*/  CS2R R10, SRZ ;  /* 0x00000000000a7805 */ /* 0x000fcc000001ff00 */
[----:B------:R-:W4:Y:S04]  /*01f0*/  @!P0 LDG.E.EL R10, desc[UR4][R6.64] ;  /* 0x00000004060a8981 */ /* 0x000f28000c2e1900 */
[----:B------:R-:W4:Y:S01]  /*0200*/  @!P0 LDG.E.EL R11, desc[UR4][R8.64] ;  /* 0x00000004080b8981 */ /* 0x000f22000c2e1900 */
[----:B0-----:R-:W-:Y:S02]  /*0210*/  HFMA2.MMA R2, -RZ, RZ, 1.625, 0 ;  /* 0x3e800000ff027435 */ /* 0x001fe400000001ff */
[----:B------:R-:W-:Y:S02]  /*0220*/  HFMA2.MMA R4, -RZ, RZ, 0.958984375, -6.1690807342529296875e-05 ;  /* 0x3bac840bff047435 */ /* 0x000fe400000001ff */
[----:B------:R-:W-:Y:S01]  /*0230*/  HFMA2.MMA R5, -RZ, RZ, -1.26171875, -2.110004425048828125e-05 ;  /* 0xbd0c8162ff057435 */ /* 0x000fe200000001ff */
[----:B--2---:R-:W-:-:S04]  /*0240*/  FADD R14, R14, 9.9999997473787516356e-06 ;  /* 0x3727c5ac0e0e7421 */ /* 0x004fc80000000000 */
[----:B------:R-:W0:Y:S02]  /*0250*/  MUFU.SQRT R13, R14 ;  /* 0x0000000e000d7308 */ /* 0x000e240000002000 */
[C---:B0-----:R-:W-:Y:S02]  /*0260*/  FSETP.GT.AND P1, PT, R13.reuse, 8.50705917302346158658e+37, PT ;  /* 0x7e8000000d00780b */ /* 0x041fe40003f24000 */
[----:B------:R-:W-:-:S11]  /*0270*/  FSETP.GEU.AND P2, PT, R13, 1.175494350822287508e-38, PT ;  /* 0x008000000d00780b */ /* 0x000fd60003f4e000 */
[----:B------:R-:W-:-:S04]  /*0280*/  @P1 FMUL R13, R13, 0.25 ;  /* 0x3e8000000d0d1820 */ /* 0x000fc80000400000 */
[----:B------:R-:W-:-:S06]  /*0290*/  @!P2 FMUL R13, R13, 16777216 ;  /* 0x4b8000000d0da820 */ /* 0x000fcc0000400000 */
[----:B------:R-:W0:Y:S01]  /*02a0*/  MUFU.RCP R13, R13 ;  /* 0x0000000d000d7308 */ /* 0x000e220000001000 */
[----:B------:R-:W-:Y:S01]  /*02b0*/  FSEL R2, R2, 1, P1 ;  /* 0x3f80000002027808 */ /* 0x000fe20000800000 */
[----:B---3--:R-:W-:-:S04]  /*02c0*/  FADD R12, -R15, R12 ;  /* 0x0000000c0f0c7221 */ /* 0x008fc80000000100 */
[----:B------:R-:W-:-:S04]  /*02d0*/  @!P2 FMUL R2, R2, 16777216 ;  /* 0x4b8000000202a820 */ /* 0x000fc80000400000 */
[----:B0-----:R-:W-:-:S04]  /*02e0*/  FMUL R3, R13, R2 ;  /* 0x000000020d037220 */ /* 0x001fc80000400000 */
[----:B------:R-:W-:-:S04]  /*02f0*/  FMUL R12, R12, R3 ;  /* 0x000000030c0c7220 */ /* 0x000fc80000400000 */
[----:B----4-:R-:W-:-:S04]  /*0300*/  FFMA R10, R12, R10, R11 ;  /* 0x0000000a0c0a7223 */ /* 0x010fc8000000000b */
[----:B------:R-:W-:-:S04]  /*0310*/  FMUL R7, R10, 0.70710676908493041992 ;  /* 0x3f3504f30a077820 */ /* 0x000fc80000400000 */
[----:B------:R-:W-:-:S05]  /*0320*/  FADD.FTZ R6, |R7|, -RZ ;  /* 0x800000ff07067221 */ /* 0x000fca0000010200 */
[----:B------:R-:W-:Y:S01]  /*0330*/  FSETP.GE.AND P1, PT, R6, 1.0029599666595458984, PT ;  /* 0x3f8060fe0600780b */ /* 0x000fe20003f26000 */
[----:B------:R-:W-:Y:S01]  /*0340*/  IMAD.MOV.U32 R3, RZ, RZ, -0x460a9f47 ;  /* 0xb9f560b9ff037424 */ /* 0x000fe200078e00ff */
[----:B------:R-:W-:-:S11]  /*0350*/  MOV R2, 0x3789ca3c ;  /* 0x3789ca3c00027802 */ /* 0x000fd60000000f00 */
[----:B------:R-:W-:Y:S01]  /*0360*/  @!P1 MOV R2, 0x38b1e96a ;  /* 0x38b1e96a00029802 */ /* 0x000fe20000000f00 */
[----:B------:R-:W-:Y:S02]  /*0370*/  @!P1 IMAD.MOV.U32 R3, RZ, RZ, -0x45a8b2e0 ;  /* 0xba574d20ff039424 */ /* 0x000fe400078e00ff */
[----:B------:R-:W-:Y:S01]  /*0380*/  @!P1 FMUL R6, R7, R7 ;  /* 0x0000000707069220 */ /* 0x000fe20000400000 */
[----:B------:R-:W-:-:S03]  /*0390*/  @!P1 MOV R4, 0x3baad5ea ;  /* 0x3baad5ea00049802 */ /* 0x000fc60000000f00 */
[----:B------:R-:W-:Y:S01]  /*03a0*/  FFMA.FTZ R3, R6, R2, R3 ;  /* 0x0000000206037223 */ /* 0x000fe20000010003 */
[----:B------:R-:W-:-:S03]  /*03b0*/  @!P1 MOV R5, 0xbcdc1be7 ;  /* 0xbcdc1be700059802 */ /* 0x000fc60000000f00 */
[-C--:B------:R-:W-:Y:S01]  /*03c0*/  FFMA.FTZ R4, R3, R6.reuse, R4 ;  /* 0x0000000603047223 */ /* 0x080fe20000010004 */
[----:B------:R-:W-:Y:S01]  /*03d0*/  HFMA2.MMA R3, -RZ, RZ, 1.853515625, -0.00091457366943359375 ;  /* 0x3f6a937eff037435 */ /* 0x000fe200000001ff */
[----:B------:R-:W-:Y:S02]  /*03e0*/  IMAD.MOV.U32 R2, RZ, RZ, 0x3e1cf906 ;  /* 0x3e1cf906ff027424 */ /* 0x000fe400078e00ff */
[----:B------:R-:W-:Y:S02]  /*03f0*/  @!P1 IMAD.MOV.U32 R2, RZ, RZ, 0x3de718af ;  /* 0x3de718afff029424 */ /* 0x000fe400078e00ff */
[----:B------:R-:W-:Y:S01]  /*0400*/  FFMA.FTZ R5, R4, R6, R5 ;  /* 0x0000000604057223 */ /* 0x000fe20000010005 */
[----:B------:R-:W-:-:S03]  /*0410*/  @!P1 MOV R3, 0xbec093ac ;  /* 0xbec093ac00039802 */ /* 0x000fc60000000f00 */
[-C--:B------:R-:W-:Y:S01]  /*0420*/  FFMA.FTZ R2, R5, R6.reuse, R2 ;  /* 0x0000000605027223 */ /* 0x080fe20000010002 */
[----:B------:R-:W-:Y:S02]  /*0430*/  MOV R4, 0x3f20d842 ;  /* 0x3f20d84200047802 */ /* 0x000fe40000000f00 */
[----:B------:R-:W-:Y:S01]  /*0440*/  @!P1 MOV R4, 0x3e0375d3 ;  /* 0x3e0375d300049802 */ /* 0x000fe20000000f00 */
[----:B------:R-:W-:Y:S01]  /*0450*/  FFMA.FTZ R3, R2, R6, R3 ;  /* 0x0000000602037223 */ /* 0x000fe20000010003 */
[----:B------:R-:W-:-:S03]  /*0460*/  FSEL R2, -R6, R7, P1 ;  /* 0x0000000706027208 */ /* 0x000fc60000800100 */
[----:B------:R-:W-:-:S04]  /*0470*/  FFMA.FTZ R3, R3, R6, R4 ;  /* 0x0000000603037223 */ /* 0x000fc80000010004 */
[----:B------:R-:W-:-:S04]  /*0480*/  FFMA.FTZ R4, R3, R2, R2 ;  /* 0x0000000203047223 */ /* 0x000fc80000010002 */
[----:B------:R-:W0:Y:S01]  /*0490*/  @P1 MUFU.EX2 R2, R4 ;  /* 0x0000000400021308 */ /* 0x000e220000000800 */
[----:B------:R-:W-:Y:S01]  /*04a0*/  SHF.R.S32.HI R3, RZ, 0x1f, R0 ;  /* 0x0000001fff037819 */ /* 0x000fe20000011400 */
[----:B------:R-:W-:Y:S01]  /*04b0*/  FMUL R5, R10, 0.5 ;  /* 0x3f0000000a057820 */ /* 0x000fe20000400000 */
[----:B0-----:R-:W-:-:S05]  /*04c0*/  @P1 FADD R2, -R2, 1 ;  /* 0x3f80000002021421 */ /* 0x001fca0000000100 */
[----:B------:R-:W-:Y:S02]  /*04d0*/  @P1 LOP3.LUT R4, R2, 0x80000000, R7, 0xf8, !PT ;  /* 0x8000000002041812 */ /* 0x000fe400078ef807 */
[----:B------:R-:W-:-:S03]  /*04e0*/  LEA R2, P1, R0, UR6, 0x2 ;  /* 0x0000000600027c11 */ /* 0x000fc6000f8210ff */
[----:B------:R-:W-:Y:S01]  /*04f0*/  FADD R6, R4, 1 ;  /* 0x3f80000004067421 */ /* 0x000fe20000000000 */
[----:B------:R-:W-:-:S03]  /*0500*/  LEA.HI.X R3, R0, UR7, R3, 0x2, P1 ;  /* 0x0000000700037c11 */ /* 0x000fc600088f1403 */
[----:B------:R-:W-:Y:S01]  /*0510*/  FMUL R5, R5, R6 ;  /* 0x0000000605057220 */ /* 0x000fe20000400000 */
[----:B------:R-:W-:Y:S06]  /*0520*/  @P0 EXIT ;  /* 0x000000000000094d */ /* 0x000fec0003800000 */
[----:B------:R-:W-:Y:S01]  /*0530*/  STG.E desc[UR4][R2.64], R5 ;  /* 0x0000000502007986 */ /* 0x000fe2000c101904 */
[----:B------:R-:W-:Y:S05]  /*0540*/  EXIT ;  /* 0x000000000000794d */ /* 0x000fea0003800000 */
.L_x_0:
[----:B------:R-:W-:-:S00]  /*0550*/  BRA `(.L_x_0) ;  /* 0xfffffffc00fc7947 */ /* 0x000fc0000383ffff */
[----:B------:R-:W-:-:S00]  /*0560*/  NOP ;  /* 0x0000000000007918 */ /* 0x000fc00000000000 */
        /* <DEDUP_REMOVED lines=9> */
.L_x_1:


//--------------------- .nv.global.init           --------------------------
	.section	.nv.global.init,"aw",@progbits
.nv.global.init:
	.type		_$_str,@object
	.size		_$_str,(_$_str_$_2 - _$_str)
_$_str:
        /*0000*/ 	.byte	0x5f, 0x5f, 0x43, 0x55, 0x44, 0x41, 0x5f, 0x46, 0x54, 0x5a, 0x00
	.type		_$_str_$_2,@object
	.size		_$_str_$_2,(.L_1 - _$_str_$_2)
_$_str_$_2:
        /*000b*/ 	.byte	0x5f, 0x5f, 0x43, 0x55, 0x44, 0x41, 0x5f, 0x50, 0x52, 0x45, 0x43, 0x5f, 0x53, 0x51, 0x52, 0x54
        /*001b*/ 	.byte	0x00
.L_1:


//--------------------- .nv.constant0.triton_poi_fused__native_batch_norm_legit_no_training_gelu_0 --------------------------
	.section	.nv.constant0.triton_poi_fused__native_batch_norm_legit_no_training_gelu_0,"a",@progbits
	.sectionflags	@""
	.align	4
.nv.constant0.triton_poi_fused__native_batch_norm_legit_no_training_gelu_0:
	.zero		580
